//
// Generated by NVIDIA NVVM Compiler
//
// Compiler Build ID: CL-36424714
// Cuda compilation tools, release 13.0, V13.0.88
// Based on NVVM 20.0.0
//

.version 9.0
.target sm_100
.address_size 64

	// .globl	_Z10escapeTimePPiiddd

.visible .entry _Z10escapeTimePPiiddd(
	.param .u64 .ptr .align 1 _Z10escapeTimePPiiddd_param_0,
	.param .u32 _Z10escapeTimePPiiddd_param_1,
	.param .f64 _Z10escapeTimePPiiddd_param_2,
	.param .f64 _Z10escapeTimePPiiddd_param_3,
	.param .f64 _Z10escapeTimePPiiddd_param_4
)
{
	.reg .pred 	%p<5>;
	.reg .b32 	%r<11>;
	.reg .b64 	%rd<9>;
	.reg .b64 	%fd<25>;

	ld.param.u64 	%rd1, [_Z10escapeTimePPiiddd_param_0];
	ld.param.u32 	%r6, [_Z10escapeTimePPiiddd_param_1];
	ld.param.f64 	%fd12, [_Z10escapeTimePPiiddd_param_2];
	ld.param.f64 	%fd13, [_Z10escapeTimePPiiddd_param_3];
	ld.param.f64 	%fd11, [_Z10escapeTimePPiiddd_param_4];
	mov.u32 	%r1, %tid.x;
	cvt.rn.f64.u32 	%fd14, %r1;
	fma.rn.f64 	%fd1, %fd12, %fd14, %fd13;
	mov.u32 	%r2, %tid.y;
	setp.lt.s32 	%p1, %r6, 1;
	mov.b32 	%r10, 0;
	@%p1 bra 	$L__BB0_3;
	cvt.rn.f64.u32 	%fd16, %r2;
	add.f64 	%fd2, %fd11, %fd16;
	mov.f64 	%fd21, 0d0000000000000000;
	mov.b32 	%r10, 0;
	mov.f64 	%fd22, %fd21;
	mov.f64 	%fd23, %fd21;
	mov.f64 	%fd24, %fd21;
$L__BB0_2:
	add.f64 	%fd17, %fd24, %fd24;
	fma.rn.f64 	%fd23, %fd17, %fd23, %fd2;
	sub.f64 	%fd18, %fd22, %fd21;
	add.f64 	%fd24, %fd1, %fd18;
	mul.f64 	%fd22, %fd24, %fd24;
	mul.f64 	%fd21, %fd23, %fd23;
	add.s32 	%r10, %r10, 1;
	setp.lt.s32 	%p2, %r10, %r6;
	add.f64 	%fd19, %fd22, %fd21;
	setp.le.f64 	%p3, %fd19, 0d4010000000000000;
	and.pred  	%p4, %p2, %p3;
	@%p4 bra 	$L__BB0_2;
$L__BB0_3:
	cvta.to.global.u64 	%rd2, %rd1;
	mul.wide.u32 	%rd3, %r1, 8;
	add.s64 	%rd4, %rd2, %rd3;
	ld.global.u64 	%rd5, [%rd4];
	cvta.to.global.u64 	%rd6, %rd5;
	mul.wide.u32 	%rd7, %r2, 4;
	add.s64 	%rd8, %rd6, %rd7;
	st.global.u32 	[%rd8], %r10;
	ret;

}


// ===== COMPILED SASS (sm_100) =====

	.target	sm_100

	.elftype	@"ET_EXEC"


//--------------------- .note.nv.tkinfo           --------------------------
	.section	.note.nv.tkinfo,"",@"SHT_NOTE"
	.sectionflags	@"SHF_NOTE_NV_TKINFO"
	.tkinfo
        /*0018*/ 	.word	0x00000002
        /*0030*/ 	.string	""
        /*0030*/ 	.string	"ptxas"
        /*0030*/ 	.string	"Cuda compilation tools, release 13.0, V13.0.88"
        /*0030*/ 	.string	"Build cuda_13.0.r13.0/compiler.36424714_0"
        /*0030*/ 	.string	"-arch sm_100 -m 64 "



//--------------------- .note.nv.cuinfo           --------------------------
	.section	.note.nv.cuinfo,"",@"SHT_NOTE"
	.sectionflags	@"SHF_NOTE_NV_CUINFO"
        /*0018*/ 	.short	0x0002
        /*001a*/ 	.short	0x0064
        /*001c*/ 	.short	0x0082
	.zero		2


//--------------------- .nv.info                  --------------------------
	.section	.nv.info,"",@"SHT_CUDA_INFO"
	.align	4


	//----- nvinfo : EIATTR_REGCOUNT
	.align		4
        /*0000*/ 	.byte	0x04, 0x2f
        /*0002*/ 	.short	(.L_1 - .L_0)
	.align		4
.L_0:
        /*0004*/ 	.word	index@(_Z10escapeTimePPiiddd)
        /*0008*/ 	.word	0x00000016


	//----- nvinfo : EIATTR_FRAME_SIZE
	.align		4
.L_1:
        /*000c*/ 	.byte	0x04, 0x11
        /*000e*/ 	.short	(.L_3 - .L_2)
	.align		4
.L_2:
        /*0010*/ 	.word	index@(_Z10escapeTimePPiiddd)
        /*0014*/ 	.word	0x00000000


	//----- nvinfo : EIATTR_MIN_STACK_SIZE
	.align		4
.L_3:
        /*0018*/ 	.byte	0x04, 0x12
        /*001a*/ 	.short	(.L_5 - .L_4)
	.align		4
.L_4:
        /*001c*/ 	.word	index@(_Z10escapeTimePPiiddd)
        /*0020*/ 	.word	0x00000000
.L_5:


//--------------------- .nv.compat                --------------------------
	.section	.nv.compat,"",@"SHT_CUDA_COMPAT_INFO"
	.align	4
        /*0000*/ 	.byte	0x02, 0x09, 0x00, 0x00, 0x02, 0x02, 0x01, 0x00, 0x02, 0x05, 0x05, 0x00, 0x03, 0x07, 0x01, 0x01
        /*0010*/ 	.byte	0x02, 0x03, 0x00, 0x00, 0x02, 0x06, 0x01, 0x00, 0x04, 0x0b, 0x08, 0x00, 0x01, 0x00, 0x00, 0x00
        /*0020*/ 	.byte	0x00, 0x00, 0x00, 0x00


//--------------------- .nv.info._Z10escapeTimePPiiddd --------------------------
	.section	.nv.info._Z10escapeTimePPiiddd,"",@"SHT_CUDA_INFO"
	.sectionflags	@""
	.align	4


	//----- nvinfo : EIATTR_CUDA_API_VERSION
	.align		4
        /*0000*/ 	.byte	0x04, 0x37
        /*0002*/ 	.short	(.L_7 - .L_6)
.L_6:
        /*0004*/ 	.word	0x00000082


	//----- nvinfo : EIATTR_KPARAM_INFO
	.align		4
.L_7:
        /*0008*/ 	.byte	0x04, 0x17
        /*000a*/ 	.short	(.L_9 - .L_8)
.L_8:
        /*000c*/ 	.word	0x00000000
        /*0010*/ 	.short	0x0004
        /*0012*/ 	.short	0x0020
        /*0014*/ 	.byte	0x00, 0xf0, 0x21, 0x00


	//----- nvinfo : EIATTR_KPARAM_INFO
	.align		4
.L_9:
        /*0018*/ 	.byte	0x04, 0x17
        /*001a*/ 	.short	(.L_11 - .L_10)
.L_10:
        /*001c*/ 	.word	0x00000000
        /*0020*/ 	.short	0x0003
        /*0022*/ 	.short	0x0018
        /*0024*/ 	.byte	0x00, 0xf0, 0x21, 0x00


	//----- nvinfo : EIATTR_KPARAM_INFO
	.align		4
.L_11:
        /*0028*/ 	.byte	0x04, 0x17
        /*002a*/ 	.short	(.L_13 - .L_12)
.L_12:
        /*002c*/ 	.word	0x00000000
        /*0030*/ 	.short	0x0002
        /*0032*/ 	.short	0x0010
        /*0034*/ 	.byte	0x00, 0xf0, 0x21, 0x00


	//----- nvinfo : EIATTR_KPARAM_INFO
	.align		4
.L_13:
        /*0038*/ 	.byte	0x04, 0x17
        /*003a*/ 	.short	(.L_15 - .L_14)
.L_14:
        /*003c*/ 	.word	0x00000000
        /*0040*/ 	.short	0x0001
        /*0042*/ 	.short	0x0008
        /*0044*/ 	.byte	0x00, 0xf0, 0x11, 0x00


	//----- nvinfo : EIATTR_KPARAM_INFO
	.align		4
.L_15:
        /*0048*/ 	.byte	0x04, 0x17
        /*004a*/ 	.short	(.L_17 - .L_16)
.L_16:
        /*004c*/ 	.word	0x00000000
        /*0050*/ 	.short	0x0000
        /*0052*/ 	.short	0x0000
        /*0054*/ 	.byte	0x00, 0xf5, 0x21, 0x00


	//----- nvinfo : EIATTR_SPARSE_MMA_MASK
	.align		4
.L_17:
        /*0058*/ 	.byte	0x03, 0x50
        /*005a*/ 	.short	0x0000


	//----- nvinfo : EIATTR_MAXREG_COUNT
	.align		4
        /*005c*/ 	.byte	0x03, 0x1b
        /*005e*/ 	.short	0x00ff


	//----- nvinfo : EIATTR_MERCURY_ISA_VERSION
	.align		4
        /*0060*/ 	.byte	0x03, 0x5f
        /*0062*/ 	.short	0x0101


	//----- nvinfo : EIATTR_VRC_CTA_INIT_COUNT
	.align		4
        /*0064*/ 	.byte	0x02, 0x4a
	.zero		1
	.zero		1


	//----- nvinfo : EIATTR_EXIT_INSTR_OFFSETS
	.align		4
        /*0068*/ 	.byte	0x04, 0x1c
        /*006a*/ 	.short	(.L_19 - .L_18)


	//   ....[0]....
.L_18:
        /*006c*/ 	.word	0x00000260


	//----- nvinfo : EIATTR_CRS_STACK_SIZE
	.align		4
.L_19:
        /*0070*/ 	.byte	0x04, 0x1e
        /*0072*/ 	.short	(.L_21 - .L_20)
.L_20:
        /*0074*/ 	.word	0x00000000


	//----- nvinfo : EIATTR_CBANK_PARAM_SIZE
	.align		4
.L_21:
        /*0078*/ 	.byte	0x03, 0x19
        /*007a*/ 	.short	0x0028


	//----- nvinfo : EIATTR_PARAM_CBANK
	.align		4
        /*007c*/ 	.byte	0x04, 0x0a
        /*007e*/ 	.short	(.L_23 - .L_22)
	.align		4
.L_22:
        /*0080*/ 	.word	index@(.nv.constant0._Z10escapeTimePPiiddd)
        /*0084*/ 	.short	0x0380
        /*0086*/ 	.short	0x0028


	//----- nvinfo : EIATTR_SW_WAR
	.align		4
.L_23:
        /*0088*/ 	.byte	0x04, 0x36
        /*008a*/ 	.short	(.L_25 - .L_24)
.L_24:
        /*008c*/ 	.word	0x00000008
.L_25:


//--------------------- .nv.callgraph             --------------------------
	.section	.nv.callgraph,"",@"SHT_CUDA_CALLGRAPH"
	.align	4
	.sectionentsize	8
	.align		4
        /*0000*/ 	.word	0x00000000
	.align		4
        /*0004*/ 	.word	0xffffffff
	.align		4
        /*0008*/ 	.word	0x00000000
	.align		4
        /*000c*/ 	.word	0xfffffffe
	.align		4
        /*0010*/ 	.word	0x00000000
	.align		4
        /*0014*/ 	.word	0xfffffffd
	.align		4
        /*0018*/ 	.word	0x00000000
	.align		4
        /*001c*/ 	.word	0xfffffffc


//--------------------- .text._Z10escapeTimePPiiddd --------------------------
	.section	.text._Z10escapeTimePPiiddd,"ax",@progbits
	.align	128
        .global         _Z10escapeTimePPiiddd
        .type           _Z10escapeTimePPiiddd,@function
        .size           _Z10escapeTimePPiiddd,(.L_x_3 - _Z10escapeTimePPiiddd)
        .other          _Z10escapeTimePPiiddd,@"STO_CUDA_ENTRY STV_DEFAULT"
_Z10escapeTimePPiiddd:
.text._Z10escapeTimePPiiddd:
[----:B------:R-:W-:Y:S01]  /*0000*/  LDC R1, c[0x0][0x37c] ;  /* 0x0000df00ff017b82 */ /* 0x000fe20000000800 */
[----:B------:R-:W0:Y:S07]  /*0010*/  S2R R11, SR_TID.X ;  /* 0x00000000000b7919 */ /* 0x000e2e0000002100 */
[----:B------:R-:W0:Y:S01]  /*0020*/  LDC.64 R4, c[0x0][0x380] ;  /* 0x0000e000ff047b82 */ /* 0x000e220000000a00 */
[----:B------:R-:W1:Y:S01]  /*0030*/  LDCU.64 UR4, c[0x0][0x358] ;  /* 0x00006b00ff0477ac */ /* 0x000e620008000a00 */
[----:B------:R-:W2:Y:S01]  /*0040*/  S2R R19, SR_TID.Y ;  /* 0x0000000000137919 */ /* 0x000ea20000002200 */
[----:B------:R-:W3:Y:S05]  /*0050*/  LDCU UR6, c[0x0][0x388] ;  /* 0x00007100ff0677ac */ /* 0x000eea0008000800 */
[----:B------:R-:W4:Y:S08]  /*0060*/  LDC.64 R6, c[0x0][0x390] ;  /* 0x0000e400ff067b82 */ /* 0x000f300000000a00 */
[----:B------:R-:W4:Y:S01]  /*0070*/  LDC.64 R8, c[0x0][0x398] ;  /* 0x0000e600ff087b82 */ /* 0x000f220000000a00 */
[----:B0-----:R-:W-:-:S06]  /*0080*/  IMAD.WIDE.U32 R4, R11, 0x8, R4 ;  /* 0x000000080b047825 */ /* 0x001fcc00078e0004 */
[----:B-1----:R-:W2:Y:S01]  /*0090*/  LDG.E.64 R4, desc[UR4][R4.64] ;  /* 0x0000000404047981 */ /* 0x002ea2000c1e1b00 */
[----:B------:R-:W4:Y:S01]  /*00a0*/  I2F.F64.U32 R2, R11 ;  /* 0x0000000b00027312 */ /* 0x000f220000201800 */
[----:B---3--:R-:W-:Y:S01]  /*00b0*/  UISETP.GE.AND UP0, UPT, UR6, 0x1, UPT ;  /* 0x000000010600788c */ /* 0x008fe2000bf06270 */
[----:B------:R-:W-:Y:S01]  /*00c0*/  IMAD.MOV.U32 R17, RZ, RZ, RZ ;  /* 0x000000ffff117224 */ /* 0x000fe200078e00ff */
[----:B----4-:R-:W-:Y:S01]  /*00d0*/  DFMA R2, R2, R6, R8 ;  /* 0x000000060202722b */ /* 0x010fe20000000008 */
[----:B--2---:R-:W-:-:S06]  /*00e0*/  IMAD.WIDE.U32 R14, R19, 0x4, R4 ;  /* 0x00000004130e7825 */ /* 0x004fcc00078e0004 */
[----:B------:R-:W-:Y:S05]  /*00f0*/  BRA.U !UP0, `(.L_x_0) ;  /* 0x0000000108547547 */ /* 0x000fea000b800000 */
[----:B------:R-:W0:Y:S01]  /*0100*/  LDCU.64 UR8, c[0x0][0x3a0] ;  /* 0x00007400ff0877ac */ /* 0x000e220008000a00 */
[----:B------:R-:W0:Y:S01]  /*0110*/  I2F.F64.U32 R4, R19 ;  /* 0x0000001300047312 */ /* 0x000e220000201800 */
[----:B------:R-:W-:Y:S01]  /*0120*/  BSSY.RECONVERGENT B0, `(.L_x_0) ;  /* 0x0000012000007945 */ /* 0x000fe20003800200 */
[----:B------:R-:W-:Y:S01]  /*0130*/  IMAD.MOV.U32 R17, RZ, RZ, RZ ;  /* 0x000000ffff117224 */ /* 0x000fe200078e00ff */
[----:B------:R-:W-:Y:S02]  /*0140*/  CS2R R6, SRZ ;  /* 0x0000000000067805 */ /* 0x000fe4000001ff00 */
[----:B------:R-:W-:Y:S02]  /*0150*/  CS2R R8, SRZ ;  /* 0x0000000000087805 */ /* 0x000fe4000001ff00 */
[----:B------:R-:W-:Y:S02]  /*0160*/  CS2R R10, SRZ ;  /* 0x00000000000a7805 */ /* 0x000fe4000001ff00 */
[----:B------:R-:W-:Y:S01]  /*0170*/  CS2R R12, SRZ ;  /* 0x00000000000c7805 */ /* 0x000fe2000001ff00 */
[----:B0-----:R-:W-:-:S11]  /*0180*/  DADD R4, R4, UR8 ;  /* 0x0000000804047e29 */ /* 0x001fd60008000000 */
.L_x_1:
[----:B------:R-:W-:Y:S01]  /*0190*/  DADD R8, R8, -R6 ;  /* 0x0000000008087229 */ /* 0x000fe20000000806 */
[----:B------:R-:W-:Y:S01]  /*01a0*/  VIADD R17, R17, 0x1 ;  /* 0x0000000111117836 */ /* 0x000fe20000000000 */
[----:B------:R-:W-:-:S04]  /*01b0*/  DADD R6, R12, R12 ;  /* 0x000000000c067229 */ /* 0x000fc8000000000c */
[----:B------:R-:W-:Y:S02]  /*01c0*/  ISETP.GE.AND P0, PT, R17, UR6, PT ;  /* 0x0000000611007c0c */ /* 0x000fe4000bf06270 */
[----:B------:R-:W-:Y:S02]  /*01d0*/  DADD R12, R2, R8 ;  /* 0x00000000020c7229 */ /* 0x000fe40000000008 */
[----:B------:R-:W-:-:S06]  /*01e0*/  DFMA R10, R6, R10, R4 ;  /* 0x0000000a060a722b */ /* 0x000fcc0000000004 */
[----:B------:R-:W-:Y:S02]  /*01f0*/  DMUL R8, R12, R12 ;  /* 0x0000000c0c087228 */ /* 0x000fe40000000000 */
[----:B------:R-:W-:-:S08]  /*0200*/  DMUL R6, R10, R10 ;  /* 0x0000000a0a067228 */ /* 0x000fd00000000000 */
[----:B------:R-:W-:-:S08]  /*0210*/  DADD R18, R8, R6 ;  /* 0x0000000008127229 */ /* 0x000fd00000000006 */
[----:B------:R-:W-:-:S14]  /*0220*/  DSETP.LE.AND P1, PT, R18, 4, PT ;  /* 0x401000001200742a */ /* 0x000fdc0003f23000 */
[----:B------:R-:W-:Y:S05]  /*0230*/  @!P0 BRA P1, `(.L_x_1) ;  /* 0xfffffffc00d48947 */ /* 0x000fea000083ffff */
[----:B------:R-:W-:Y:S05]  /*0240*/  BSYNC.RECONVERGENT B0 ;  /* 0x0000000000007941 */ /* 0x000fea0003800200 */
.L_x_0:
[----:B------:R-:W-:Y:S01]  /*0250*/  STG.E desc[UR4][R14.64], R17 ;  /* 0x000000110e007986 */ /* 0x000fe2000c101904 */
[----:B------:R-:W-:Y:S05]  /*0260*/  EXIT ;  /* 0x000000000000794d */ /* 0x000fea0003800000 */
.L_x_2:
[----:B------:R-:W-:-:S00]  /*0270*/  BRA `(.L_x_2) ;  /* 0xfffffffc00fc7947 */ /* 0x000fc0000383ffff */
[----:B------:R-:W-:-:S00]  /*0280*/  NOP ;  /* 0x0000000000007918 */ /* 0x000fc00000000000 */
[----:B------:R-:W-:-:S00]  /*0290*/  NOP ;  /* 0x0000000000007918 */ /* 0x000fc00000000000 */
[----:B------:R-:W-:-:S00]  /*02a0*/  NOP ;  /* 0x0000000000007918 */ /* 0x000fc00000000000 */
[----:B------:R-:W-:-:S00]  /*02b0*/  NOP ;  /* 0x0000000000007918 */ /* 0x000fc00000000000 */
[----:B------:R-:W-:-:S00]  /*02c0*/  NOP ;  /* 0x0000000000007918 */ /* 0x000fc00000000000 */
[----:B------:R-:W-:-:S00]  /*02d0*/  NOP ;  /* 0x0000000000007918 */ /* 0x000fc00000000000 */
[----:B------:R-:W-:-:S00]  /*02e0*/  NOP ;  /* 0x0000000000007918 */ /* 0x000fc00000000000 */
[----:B------:R-:W-:-:S00]  /*02f0*/  NOP ;  /* 0x0000000000007918 */ /* 0x000fc00000000000 */
.L_x_3:


//--------------------- .nv.shared.reserved.0     --------------------------
	.section	.nv.shared.reserved.0,"aw",@nobits
	.weak		__nv_reservedSMEM_offset_0_alias
	.size		__nv_reservedSMEM_offset_0_alias, 0, 64
	.other		__nv_reservedSMEM_offset_0_alias,@"STO_CUDA_RESERVED_SHARED STV_DEFAULT"
__nv_reservedSMEM_offset_0_alias:
	.zero		0
	.zero		64


//--------------------- .nv.constant0._Z10escapeTimePPiiddd --------------------------
	.section	.nv.constant0._Z10escapeTimePPiiddd,"a",@progbits
	.sectionflags	@""
	.align	4
.nv.constant0._Z10escapeTimePPiiddd:
	.zero		936


//--------------------- SYMBOLS --------------------------

	.type		.nv.reservedSmem.offset0,@object
	.size		.nv.reservedSmem.offset0,0x4
